//
// Generated by NVIDIA NVVM Compiler
//
// Compiler Build ID: CL-36424714
// Cuda compilation tools, release 13.0, V13.0.88
// Based on NVVM 20.0.0
//

.version 9.0
.target sm_100
.address_size 64

	// .globl	_Z7reduce0PiS_
.extern .shared .align 16 .b8 sdata[];

.visible .entry _Z7reduce0PiS_(
	.param .u64 .ptr .align 1 _Z7reduce0PiS__param_0,
	.param .u64 .ptr .align 1 _Z7reduce0PiS__param_1
)
{
	.reg .pred 	%p<8>;
	.reg .b32 	%r<45>;
	.reg .b64 	%rd<13>;

	ld.param.u64 	%rd3, [_Z7reduce0PiS__param_0];
	ld.param.u64 	%rd2, [_Z7reduce0PiS__param_1];
	cvta.to.global.u64 	%rd1, %rd3;
	mov.u32 	%r1, %tid.x;
	mov.u32 	%r2, %ctaid.x;
	mov.u32 	%r44, %ntid.x;
	mul.lo.s32 	%r12, %r44, %r2;
	shl.b32 	%r13, %r12, 1;
	add.s32 	%r4, %r13, %r1;
	add.s32 	%r5, %r4, %r44;
	setp.gt.u32 	%p1, %r5, 1048575;
	@%p1 bra 	$L__BB0_2;
	mul.wide.u32 	%rd6, %r4, 4;
	add.s64 	%rd7, %rd1, %rd6;
	ld.global.u32 	%r15, [%rd7];
	mul.wide.u32 	%rd8, %r5, 4;
	add.s64 	%rd9, %rd1, %rd8;
	ld.global.u32 	%r16, [%rd9];
	add.s32 	%r43, %r16, %r15;
	bra.uni 	$L__BB0_4;
$L__BB0_2:
	setp.gt.u32 	%p2, %r4, 1048575;
	mov.b32 	%r43, 0;
	@%p2 bra 	$L__BB0_4;
	mul.wide.u32 	%rd4, %r4, 4;
	add.s64 	%rd5, %rd1, %rd4;
	ld.global.u32 	%r43, [%rd5];
$L__BB0_4:
	shl.b32 	%r17, %r1, 2;
	mov.u32 	%r18, sdata;
	add.s32 	%r9, %r18, %r17;
	st.shared.u32 	[%r9], %r43;
	bar.sync 	0;
	setp.lt.u32 	%p3, %r44, 2;
	@%p3 bra 	$L__BB0_8;
$L__BB0_5:
	shr.u32 	%r11, %r44, 1;
	setp.ge.u32 	%p4, %r1, %r11;
	@%p4 bra 	$L__BB0_7;
	shl.b32 	%r19, %r11, 2;
	add.s32 	%r20, %r9, %r19;
	ld.shared.u32 	%r21, [%r20];
	ld.shared.u32 	%r22, [%r9];
	add.s32 	%r23, %r22, %r21;
	st.shared.u32 	[%r9], %r23;
$L__BB0_7:
	bar.sync 	0;
	setp.gt.u32 	%p5, %r44, 3;
	mov.u32 	%r44, %r11;
	@%p5 bra 	$L__BB0_5;
$L__BB0_8:
	setp.gt.u32 	%p6, %r1, 31;
	@%p6 bra 	$L__BB0_11;
	ld.volatile.shared.u32 	%r24, [%r9+128];
	ld.volatile.shared.u32 	%r25, [%r9];
	add.s32 	%r26, %r25, %r24;
	st.volatile.shared.u32 	[%r9], %r26;
	ld.volatile.shared.u32 	%r27, [%r9+64];
	ld.volatile.shared.u32 	%r28, [%r9];
	add.s32 	%r29, %r28, %r27;
	st.volatile.shared.u32 	[%r9], %r29;
	ld.volatile.shared.u32 	%r30, [%r9+32];
	ld.volatile.shared.u32 	%r31, [%r9];
	add.s32 	%r32, %r31, %r30;
	st.volatile.shared.u32 	[%r9], %r32;
	ld.volatile.shared.u32 	%r33, [%r9+16];
	ld.volatile.shared.u32 	%r34, [%r9];
	add.s32 	%r35, %r34, %r33;
	st.volatile.shared.u32 	[%r9], %r35;
	ld.volatile.shared.u32 	%r36, [%r9+8];
	ld.volatile.shared.u32 	%r37, [%r9];
	add.s32 	%r38, %r37, %r36;
	st.volatile.shared.u32 	[%r9], %r38;
	ld.volatile.shared.u32 	%r39, [%r9+4];
	ld.volatile.shared.u32 	%r40, [%r9];
	add.s32 	%r41, %r40, %r39;
	st.volatile.shared.u32 	[%r9], %r41;
	setp.ne.s32 	%p7, %r1, 0;
	@%p7 bra 	$L__BB0_11;
	ld.shared.u32 	%r42, [sdata];
	cvta.to.global.u64 	%rd10, %rd2;
	mul.wide.u32 	%rd11, %r2, 4;
	add.s64 	%rd12, %rd10, %rd11;
	st.global.u32 	[%rd12], %r42;
$L__BB0_11:
	ret;

}


// ===== COMPILED SASS (sm_100) =====

	.target	sm_100

	.elftype	@"ET_EXEC"


//--------------------- .note.nv.tkinfo           --------------------------
	.section	.note.nv.tkinfo,"",@"SHT_NOTE"
	.sectionflags	@"SHF_NOTE_NV_TKINFO"
	.tkinfo
        /*0018*/ 	.word	0x00000002
        /*0030*/ 	.string	""
        /*0030*/ 	.string	"ptxas"
        /*0030*/ 	.string	"Cuda compilation tools, release 13.0, V13.0.88"
        /*0030*/ 	.string	"Build cuda_13.0.r13.0/compiler.36424714_0"
        /*0030*/ 	.string	"-arch sm_100 -m 64 "



//--------------------- .note.nv.cuinfo           --------------------------
	.section	.note.nv.cuinfo,"",@"SHT_NOTE"
	.sectionflags	@"SHF_NOTE_NV_CUINFO"
        /*0018*/ 	.short	0x0002
        /*001a*/ 	.short	0x0064
        /*001c*/ 	.short	0x0082
	.zero		2


//--------------------- .nv.info                  --------------------------
	.section	.nv.info,"",@"SHT_CUDA_INFO"
	.align	4


	//----- nvinfo : EIATTR_REGCOUNT
	.align		4
        /*0000*/ 	.byte	0x04, 0x2f
        /*0002*/ 	.short	(.L_1 - .L_0)
	.align		4
.L_0:
        /*0004*/ 	.word	index@(_Z7reduce0PiS_)
        /*0008*/ 	.word	0x0000000c


	//----- nvinfo : EIATTR_FRAME_SIZE
	.align		4
.L_1:
        /*000c*/ 	.byte	0x04, 0x11
        /*000e*/ 	.short	(.L_3 - .L_2)
	.align		4
.L_2:
        /*0010*/ 	.word	index@(_Z7reduce0PiS_)
        /*0014*/ 	.word	0x00000000


	//----- nvinfo : EIATTR_MIN_STACK_SIZE
	.align		4
.L_3:
        /*0018*/ 	.byte	0x04, 0x12
        /*001a*/ 	.short	(.L_5 - .L_4)
	.align		4
.L_4:
        /*001c*/ 	.word	index@(_Z7reduce0PiS_)
        /*0020*/ 	.word	0x00000000
.L_5:


//--------------------- .nv.compat                --------------------------
	.section	.nv.compat,"",@"SHT_CUDA_COMPAT_INFO"
	.align	4
        /*0000*/ 	.byte	0x02, 0x09, 0x00, 0x00, 0x02, 0x02, 0x01, 0x00, 0x02, 0x05, 0x05, 0x00, 0x03, 0x07, 0x01, 0x01
        /*0010*/ 	.byte	0x02, 0x03, 0x00, 0x00, 0x02, 0x06, 0x01, 0x00, 0x04, 0x0b, 0x08, 0x00, 0x09, 0x00, 0x00, 0x00
        /*0020*/ 	.byte	0x00, 0x00, 0x00, 0x00


//--------------------- .nv.info._Z7reduce0PiS_   --------------------------
	.section	.nv.info._Z7reduce0PiS_,"",@"SHT_CUDA_INFO"
	.sectionflags	@""
	.align	4


	//----- nvinfo : EIATTR_CUDA_API_VERSION
	.align		4
        /*0000*/ 	.byte	0x04, 0x37
        /*0002*/ 	.short	(.L_7 - .L_6)
.L_6:
        /*0004*/ 	.word	0x00000082


	//----- nvinfo : EIATTR_KPARAM_INFO
	.align		4
.L_7:
        /*0008*/ 	.byte	0x04, 0x17
        /*000a*/ 	.short	(.L_9 - .L_8)
.L_8:
        /*000c*/ 	.word	0x00000000
        /*0010*/ 	.short	0x0001
        /*0012*/ 	.short	0x0008
        /*0014*/ 	.byte	0x00, 0xf5, 0x21, 0x00


	//----- nvinfo : EIATTR_KPARAM_INFO
	.align		4
.L_9:
        /*0018*/ 	.byte	0x04, 0x17
        /*001a*/ 	.short	(.L_11 - .L_10)
.L_10:
        /*001c*/ 	.word	0x00000000
        /*0020*/ 	.short	0x0000
        /*0022*/ 	.short	0x0000
        /*0024*/ 	.byte	0x00, 0xf5, 0x21, 0x00


	//----- nvinfo : EIATTR_SPARSE_MMA_MASK
	.align		4
.L_11:
        /*0028*/ 	.byte	0x03, 0x50
        /*002a*/ 	.short	0x0000


	//----- nvinfo : EIATTR_MAXREG_COUNT
	.align		4
        /*002c*/ 	.byte	0x03, 0x1b
        /*002e*/ 	.short	0x00ff


	//----- nvinfo : EIATTR_NUM_BARRIERS
	.align		4
        /*0030*/ 	.byte	0x02, 0x4c
        /*0032*/ 	.byte	0x01
	.zero		1


	//----- nvinfo : EIATTR_MERCURY_ISA_VERSION
	.align		4
        /*0034*/ 	.byte	0x03, 0x5f
        /*0036*/ 	.short	0x0101


	//----- nvinfo : EIATTR_VRC_CTA_INIT_COUNT
	.align		4
        /*0038*/ 	.byte	0x02, 0x4a
	.zero		1
	.zero		1


	//----- nvinfo : EIATTR_EXIT_INSTR_OFFSETS
	.align		4
        /*003c*/ 	.byte	0x04, 0x1c
        /*003e*/ 	.short	(.L_13 - .L_12)


	//   ....[0]....
.L_12:
        /*0040*/ 	.word	0x000002e0


	//   ....[1]....
        /*0044*/ 	.word	0x00000480


	//   ....[2]....
        /*0048*/ 	.word	0x00000500


	//----- nvinfo : EIATTR_CRS_STACK_SIZE
	.align		4
.L_13:
        /*004c*/ 	.byte	0x04, 0x1e
        /*004e*/ 	.short	(.L_15 - .L_14)
.L_14:
        /*0050*/ 	.word	0x00000000


	//----- nvinfo : EIATTR_CBANK_PARAM_SIZE
	.align		4
.L_15:
        /*0054*/ 	.byte	0x03, 0x19
        /*0056*/ 	.short	0x0010


	//----- nvinfo : EIATTR_PARAM_CBANK
	.align		4
        /*0058*/ 	.byte	0x04, 0x0a
        /*005a*/ 	.short	(.L_17 - .L_16)
	.align		4
.L_16:
        /*005c*/ 	.word	index@(.nv.constant0._Z7reduce0PiS_)
        /*0060*/ 	.short	0x0380
        /*0062*/ 	.short	0x0010


	//----- nvinfo : EIATTR_SW_WAR
	.align		4
.L_17:
        /*0064*/ 	.byte	0x04, 0x36
        /*0066*/ 	.short	(.L_19 - .L_18)
.L_18:
        /*0068*/ 	.word	0x00000008
.L_19:


//--------------------- .nv.callgraph             --------------------------
	.section	.nv.callgraph,"",@"SHT_CUDA_CALLGRAPH"
	.align	4
	.sectionentsize	8
	.align		4
        /*0000*/ 	.word	0x00000000
	.align		4
        /*0004*/ 	.word	0xffffffff
	.align		4
        /*0008*/ 	.word	0x00000000
	.align		4
        /*000c*/ 	.word	0xfffffffe
	.align		4
        /*0010*/ 	.word	0x00000000
	.align		4
        /*0014*/ 	.word	0xfffffffd
	.align		4
        /*0018*/ 	.word	0x00000000
	.align		4
        /*001c*/ 	.word	0xfffffffc


//--------------------- .text._Z7reduce0PiS_      --------------------------
	.section	.text._Z7reduce0PiS_,"ax",@progbits
	.align	128
        .global         _Z7reduce0PiS_
        .type           _Z7reduce0PiS_,@function
        .size           _Z7reduce0PiS_,(.L_x_6 - _Z7reduce0PiS_)
        .other          _Z7reduce0PiS_,@"STO_CUDA_ENTRY STV_DEFAULT"
_Z7reduce0PiS_:
.text._Z7reduce0PiS_:
[----:B------:R-:W-:Y:S01]  /*0000*/  LDC R1, c[0x0][0x37c] ;  /* 0x0000df00ff017b82 */ /* 0x000fe20000000800 */
[----:B------:R-:W0:Y:S01]  /*0010*/  S2R R0, SR_CTAID.X ;  /* 0x0000000000007919 */ /* 0x000e220000002500 */
[----:B------:R-:W1:Y:S01]  /*0020*/  LDCU UR4, c[0x0][0x360] ;  /* 0x00006c00ff0477ac */ /* 0x000e620008000800 */
[----:B------:R-:W-:Y:S01]  /*0030*/  BSSY.RECONVERGENT B0, `(.L_x_0) ;  /* 0x0000016000007945 */ /* 0x000fe20003800200 */
[----:B------:R-:W2:Y:S01]  /*0040*/  S2R R2, SR_TID.X ;  /* 0x0000000000027919 */ /* 0x000ea20000002100 */
[----:B------:R-:W3:Y:S01]  /*0050*/  LDCU.64 UR6, c[0x0][0x358] ;  /* 0x00006b00ff0677ac */ /* 0x000ee20008000a00 */
[----:B-1----:R-:W-:Y:S01]  /*0060*/  MOV R8, UR4 ;  /* 0x0000000400087c02 */ /* 0x002fe20008000f00 */
[----:B0-----:R-:W-:-:S04]  /*0070*/  IMAD R3, R0, UR4, RZ ;  /* 0x0000000400037c24 */ /* 0x001fc8000f8e02ff */
[----:B--2---:R-:W-:-:S04]  /*0080*/  IMAD R3, R3, 0x2, R2 ;  /* 0x0000000203037824 */ /* 0x004fc800078e0202 */
[----:B------:R-:W-:-:S05]  /*0090*/  VIADD R9, R3, UR4 ;  /* 0x0000000403097c36 */ /* 0x000fca0008000000 */
[----:B------:R-:W-:-:S13]  /*00a0*/  ISETP.GT.U32.AND P0, PT, R9, 0xfffff, PT ;  /* 0x000fffff0900780c */ /* 0x000fda0003f04070 */
[----:B---3--:R-:W-:Y:S05]  /*00b0*/  @P0 BRA `(.L_x_1) ;  /* 0x00000000001c0947 */ /* 0x008fea0003800000 */
[----:B------:R-:W0:Y:S02]  /*00c0*/  LDC.64 R6, c[0x0][0x380] ;  /* 0x0000e000ff067b82 */ /* 0x000e240000000a00 */
[----:B0-----:R-:W-:-:S04]  /*00d0*/  IMAD.WIDE.U32 R4, R3, 0x4, R6 ;  /* 0x0000000403047825 */ /* 0x001fc800078e0006 */
[----:B------:R-:W-:Y:S02]  /*00e0*/  IMAD.WIDE.U32 R6, R9, 0x4, R6 ;  /* 0x0000000409067825 */ /* 0x000fe400078e0006 */
[----:B------:R-:W2:Y:S04]  /*00f0*/  LDG.E R4, desc[UR6][R4.64] ;  /* 0x0000000604047981 */ /* 0x000ea8000c1e1900 */
[----:B------:R-:W2:Y:S02]  /*0100*/  LDG.E R7, desc[UR6][R6.64] ;  /* 0x0000000606077981 */ /* 0x000ea4000c1e1900 */
[----:B--2---:R-:W-:Y:S01]  /*0110*/  IMAD.IADD R9, R4, 0x1, R7 ;  /* 0x0000000104097824 */ /* 0x004fe200078e0207 */
[----:B------:R-:W-:Y:S06]  /*0120*/  BRA `(.L_x_2) ;  /* 0x0000000000187947 */ /* 0x000fec0003800000 */
.L_x_1:
[----:B------:R-:W-:Y:S01]  /*0130*/  ISETP.GT.U32.AND P0, PT, R3, 0xfffff, PT ;  /* 0x000fffff0300780c */ /* 0x000fe20003f04070 */
[----:B------:R-:W-:-:S12]  /*0140*/  IMAD.MOV.U32 R9, RZ, RZ, RZ ;  /* 0x000000ffff097224 */ /* 0x000fd800078e00ff */
[----:B------:R-:W-:Y:S05]  /*0150*/  @P0 BRA `(.L_x_2) ;  /* 0x00000000000c0947 */ /* 0x000fea0003800000 */
[----:B------:R-:W0:Y:S02]  /*0160*/  LDC.64 R4, c[0x0][0x380] ;  /* 0x0000e000ff047b82 */ /* 0x000e240000000a00 */
[----:B0-----:R-:W-:-:S05]  /*0170*/  IMAD.WIDE.U32 R4, R3, 0x4, R4 ;  /* 0x0000000403047825 */ /* 0x001fca00078e0004 */
[----:B------:R0:W5:Y:S02]  /*0180*/  LDG.E R9, desc[UR6][R4.64] ;  /* 0x0000000604097981 */ /* 0x000164000c1e1900 */
.L_x_2:
[----:B------:R-:W-:Y:S05]  /*0190*/  BSYNC.RECONVERGENT B0 ;  /* 0x0000000000007941 */ /* 0x000fea0003800200 */
.L_x_0:
[----:B------:R-:W1:Y:S01]  /*01a0*/  S2UR UR5, SR_CgaCtaId ;  /* 0x00000000000579c3 */ /* 0x000e620000008800 */
[----:B------:R-:W-:Y:S01]  /*01b0*/  UMOV UR4, 0x400 ;  /* 0x0000040000047882 */ /* 0x000fe20000000000 */
[----:B------:R-:W-:Y:S02]  /*01c0*/  ISETP.GE.U32.AND P1, PT, R8, 0x2, PT ;  /* 0x000000020800780c */ /* 0x000fe40003f26070 */
[----:B------:R-:W-:Y:S01]  /*01d0*/  ISETP.GT.U32.AND P0, PT, R2, 0x1f, PT ;  /* 0x0000001f0200780c */ /* 0x000fe20003f04070 */
[----:B-1----:R-:W-:-:S06]  /*01e0*/  ULEA UR4, UR5, UR4, 0x18 ;  /* 0x0000000405047291 */ /* 0x002fcc000f8ec0ff */
[----:B0-----:R-:W-:-:S05]  /*01f0*/  LEA R4, R2, UR4, 0x2 ;  /* 0x0000000402047c11 */ /* 0x001fca000f8e10ff */
[----:B-----5:R0:W-:Y:S01]  /*0200*/  STS [R4], R9 ;  /* 0x0000000904007388 */ /* 0x0201e20000000800 */
[----:B------:R-:W-:Y:S06]  /*0210*/  BAR.SYNC.DEFER_BLOCKING 0x0 ;  /* 0x0000000000007b1d */ /* 0x000fec0000010000 */
[----:B------:R-:W-:Y:S05]  /*0220*/  @!P1 BRA `(.L_x_3) ;  /* 0x00000000002c9947 */ /* 0x000fea0003800000 */
.L_x_4:
[----:B------:R-:W-:-:S04]  /*0230*/  SHF.R.U32.HI R7, RZ, 0x1, R8 ;  /* 0x00000001ff077819 */ /* 0x000fc80000011608 */
[----:B------:R-:W-:-:S13]  /*0240*/  ISETP.GE.U32.AND P1, PT, R2, R7, PT ;  /* 0x000000070200720c */ /* 0x000fda0003f26070 */
[----:B------:R-:W-:Y:S01]  /*0250*/  @!P1 LEA R3, R7, R4, 0x2 ;  /* 0x0000000407039211 */ /* 0x000fe200078e10ff */
[----:B------:R-:W-:Y:S05]  /*0260*/  @!P1 LDS R6, [R4] ;  /* 0x0000000004069984 */ /* 0x000fea0000000800 */
[----:B------:R-:W1:Y:S02]  /*0270*/  @!P1 LDS R3, [R3] ;  /* 0x0000000003039984 */ /* 0x000e640000000800 */
[----:B-1----:R-:W-:-:S05]  /*0280*/  @!P1 IMAD.IADD R5, R3, 0x1, R6 ;  /* 0x0000000103059824 */ /* 0x002fca00078e0206 */
[----:B------:R1:W-:Y:S01]  /*0290*/  @!P1 STS [R4], R5 ;  /* 0x0000000504009388 */ /* 0x0003e20000000800 */
[----:B------:R-:W-:Y:S01]  /*02a0*/  BAR.SYNC.DEFER_BLOCKING 0x0 ;  /* 0x0000000000007b1d */ /* 0x000fe20000010000 */
[----:B------:R-:W-:Y:S02]  /*02b0*/  ISETP.GT.U32.AND P1, PT, R8, 0x3, PT ;  /* 0x000000030800780c */ /* 0x000fe40003f24070 */
[----:B------:R-:W-:-:S11]  /*02c0*/  MOV R8, R7 ;  /* 0x0000000700087202 */ /* 0x000fd60000000f00 */
[----:B-1----:R-:W-:Y:S05]  /*02d0*/  @P1 BRA `(.L_x_4) ;  /* 0xfffffffc00d41947 */ /* 0x002fea000383ffff */
.L_x_3:
[----:B------:R-:W-:Y:S05]  /*02e0*/  @P0 EXIT ;  /* 0x000000000000094d */ /* 0x000fea0003800000 */
[----:B------:R-:W-:Y:S01]  /*02f0*/  LDS R3, [R4+0x80] ;  /* 0x0000800004037984 */ /* 0x000fe20000000800 */
[----:B------:R-:W-:-:S03]  /*0300*/  ISETP.NE.AND P0, PT, R2, RZ, PT ;  /* 0x000000ff0200720c */ /* 0x000fc60003f05270 */
[----:B------:R-:W1:Y:S02]  /*0310*/  LDS R6, [R4] ;  /* 0x0000000004067984 */ /* 0x000e640000000800 */
[----:B-1----:R-:W-:-:S05]  /*0320*/  IMAD.IADD R3, R3, 0x1, R6 ;  /* 0x0000000103037824 */ /* 0x002fca00078e0206 */
[----:B------:R-:W-:Y:S04]  /*0330*/  STS [R4], R3 ;  /* 0x0000000304007388 */ /* 0x000fe80000000800 */
[----:B------:R-:W-:Y:S04]  /*0340*/  LDS R5, [R4+0x40] ;  /* 0x0000400004057984 */ /* 0x000fe80000000800 */
[----:B------:R-:W1:Y:S02]  /*0350*/  LDS R6, [R4] ;  /* 0x0000000004067984 */ /* 0x000e640000000800 */
[----:B-1----:R-:W-:-:S05]  /*0360*/  IADD3 R5, PT, PT, R5, R6, RZ ;  /* 0x0000000605057210 */ /* 0x002fca0007ffe0ff */
[----:B------:R-:W-:Y:S04]  /*0370*/  STS [R4], R5 ;  /* 0x0000000504007388 */ /* 0x000fe80000000800 */
[----:B------:R-:W-:Y:S04]  /*0380*/  LDS R6, [R4+0x20] ;  /* 0x0000200004067984 */ /* 0x000fe80000000800 */
[----:B------:R-:W1:Y:S02]  /*0390*/  LDS R7, [R4] ;  /* 0x0000000004077984 */ /* 0x000e640000000800 */
[----:B-1----:R-:W-:-:S05]  /*03a0*/  IMAD.IADD R7, R6, 0x1, R7 ;  /* 0x0000000106077824 */ /* 0x002fca00078e0207 */
[----:B------:R-:W-:Y:S04]  /*03b0*/  STS [R4], R7 ;  /* 0x0000000704007388 */ /* 0x000fe80000000800 */
[----:B------:R-:W-:Y:S04]  /*03c0*/  LDS R6, [R4+0x10] ;  /* 0x0000100004067984 */ /* 0x000fe80000000800 */
[----:B0-----:R-:W0:Y:S02]  /*03d0*/  LDS R9, [R4] ;  /* 0x0000000004097984 */ /* 0x001e240000000800 */
[----:B0-----:R-:W-:-:S05]  /*03e0*/  IADD3 R9, PT, PT, R6, R9, RZ ;  /* 0x0000000906097210 */ /* 0x001fca0007ffe0ff */
[----:B------:R-:W-:Y:S04]  /*03f0*/  STS [R4], R9 ;  /* 0x0000000904007388 */ /* 0x000fe80000000800 */
[----:B------:R-:W-:Y:S04]  /*0400*/  LDS R3, [R4+0x8] ;  /* 0x0000080004037984 */ /* 0x000fe80000000800 */
[----:B------:R-:W0:Y:S02]  /*0410*/  LDS R6, [R4] ;  /* 0x0000000004067984 */ /* 0x000e240000000800 */
[----:B0-----:R-:W-:-:S05]  /*0420*/  IMAD.IADD R3, R3, 0x1, R6 ;  /* 0x0000000103037824 */ /* 0x001fca00078e0206 */
[----:B------:R-:W-:Y:S04]  /*0430*/  STS [R4], R3 ;  /* 0x0000000304007388 */ /* 0x000fe80000000800 */
[----:B------:R-:W-:Y:S04]  /*0440*/  LDS R5, [R4+0x4] ;  /* 0x0000040004057984 */ /* 0x000fe80000000800 */
[----:B------:R-:W0:Y:S02]  /*0450*/  LDS R6, [R4] ;  /* 0x0000000004067984 */ /* 0x000e240000000800 */
[----:B0-----:R-:W-:-:S05]  /*0460*/  IADD3 R5, PT, PT, R5, R6, RZ ;  /* 0x0000000605057210 */ /* 0x001fca0007ffe0ff */
[----:B------:R0:W-:Y:S01]  /*0470*/  STS [R4], R5 ;  /* 0x0000000504007388 */ /* 0x0001e20000000800 */
[----:B------:R-:W-:Y:S05]  /*0480*/  @P0 EXIT ;  /* 0x000000000000094d */ /* 0x000fea0003800000 */
[----:B------:R-:W1:Y:S01]  /*0490*/  S2UR UR5, SR_CgaCtaId ;  /* 0x00000000000579c3 */ /* 0x000e620000008800 */
[----:B------:R-:W-:-:S07]  /*04a0*/  UMOV UR4, 0x400 ;  /* 0x0000040000047882 */ /* 0x000fce0000000000 */
[----:B------:R-:W2:Y:S01]  /*04b0*/  LDC.64 R2, c[0x0][0x388] ;  /* 0x0000e200ff027b82 */ /* 0x000ea20000000a00 */
[----:B-1----:R-:W-:Y:S01]  /*04c0*/  ULEA UR4, UR5, UR4, 0x18 ;  /* 0x0000000405047291 */ /* 0x002fe2000f8ec0ff */
[----:B--2---:R-:W-:-:S08]  /*04d0*/  IMAD.WIDE.U32 R2, R0, 0x4, R2 ;  /* 0x0000000400027825 */ /* 0x004fd000078e0002 */
[----:B0-----:R-:W0:Y:S04]  /*04e0*/  LDS R5, [UR4] ;  /* 0x00000004ff057984 */ /* 0x001e280008000800 */
[----:B0-----:R-:W-:Y:S01]  /*04f0*/  STG.E desc[UR6][R2.64], R5 ;  /* 0x0000000502007986 */ /* 0x001fe2000c101906 */
[----:B------:R-:W-:Y:S05]  /*0500*/  EXIT ;  /* 0x000000000000794d */ /* 0x000fea0003800000 */
.L_x_5:
[----:B------:R-:W-:-:S00]  /*0510*/  BRA `(.L_x_5) ;  /* 0xfffffffc00fc7947 */ /* 0x000fc0000383ffff */
[----:B------:R-:W-:-:S00]  /*0520*/  NOP ;  /* 0x0000000000007918 */ /* 0x000fc00000000000 */
        /* <DEDUP_REMOVED lines=13> */
.L_x_6:


//--------------------- .nv.shared._Z7reduce0PiS_ --------------------------
	.section	.nv.shared._Z7reduce0PiS_,"aw",@nobits
	.sectionflags	@""
	.align	16
	.zero		1024


//--------------------- .nv.shared.reserved.0     --------------------------
	.section	.nv.shared.reserved.0,"aw",@nobits
	.weak		__nv_reservedSMEM_offset_0_alias
	.size		__nv_reservedSMEM_offset_0_alias, 0, 64
	.other		__nv_reservedSMEM_offset_0_alias,@"STO_CUDA_RESERVED_SHARED STV_DEFAULT"
__nv_reservedSMEM_offset_0_alias:
	.zero		0
	.zero		64


//--------------------- .nv.constant0._Z7reduce0PiS_ --------------------------
	.section	.nv.constant0._Z7reduce0PiS_,"a",@progbits
	.sectionflags	@""
	.align	4
.nv.constant0._Z7reduce0PiS_:
	.zero		912


//--------------------- SYMBOLS --------------------------

	.type		.nv.reservedSmem.offset0,@object
	.size		.nv.reservedSmem.offset0,0x4
	.type		.nv.reservedSmem.cap,@object
	.size		.nv.reservedSmem.cap,0x4
